//
// Generated by NVIDIA NVVM Compiler
//
// Compiler Build ID: CL-36424714
// Cuda compilation tools, release 13.0, V13.0.88
// Based on NVVM 20.0.0
//

.version 9.0
.target sm_100
.address_size 64

	// .globl	_Z17reduction_kernel0PdPKdl
// _ZZ17reduction_kernel0PdPKdlE4smem has been demoted
// _ZZ17reduction_kernel1PdPKdlE4smem has been demoted
// _ZZ17innerprod_kernel2PdPKdS1_lE4smem has been demoted
// _ZZ17reduction_kernel2PdPKdlE4smem has been demoted

.visible .entry _Z17reduction_kernel0PdPKdl(
	.param .u64 .ptr .align 1 _Z17reduction_kernel0PdPKdl_param_0,
	.param .u64 .ptr .align 1 _Z17reduction_kernel0PdPKdl_param_1,
	.param .u64 _Z17reduction_kernel0PdPKdl_param_2
)
{
	.reg .pred 	%p<12>;
	.reg .b32 	%r<17>;
	.reg .b64 	%rd<12>;
	.reg .b64 	%fd<32>;
	// demoted variable
	.shared .align 8 .b8 _ZZ17reduction_kernel0PdPKdlE4smem[8192];
	ld.param.u64 	%rd2, [_Z17reduction_kernel0PdPKdl_param_0];
	ld.param.u64 	%rd3, [_Z17reduction_kernel0PdPKdl_param_1];
	ld.param.u64 	%rd4, [_Z17reduction_kernel0PdPKdl_param_2];
	mov.u32 	%r1, %ctaid.x;
	mov.u32 	%r4, %ntid.x;
	mov.u32 	%r2, %tid.x;
	mad.lo.s32 	%r5, %r1, %r4, %r2;
	cvt.s64.s32 	%rd1, %r5;
	setp.le.s64 	%p1, %rd4, %rd1;
	shl.b32 	%r6, %r2, 3;
	mov.u32 	%r7, _ZZ17reduction_kernel0PdPKdlE4smem;
	add.s32 	%r3, %r7, %r6;
	@%p1 bra 	$L__BB0_2;
	cvta.to.global.u64 	%rd6, %rd3;
	shl.b64 	%rd7, %rd1, 3;
	add.s64 	%rd8, %rd6, %rd7;
	ld.global.f64 	%fd1, [%rd8];
	st.shared.f64 	[%r3], %fd1;
	bra.uni 	$L__BB0_3;
$L__BB0_2:
	mov.b64 	%rd5, 0;
	st.shared.u64 	[%r3], %rd5;
$L__BB0_3:
	bar.sync 	0;
	and.b32  	%r8, %r2, 1;
	setp.eq.b32 	%p2, %r8, 1;
	@%p2 bra 	$L__BB0_5;
	ld.shared.f64 	%fd2, [%r3+8];
	ld.shared.f64 	%fd3, [%r3];
	add.f64 	%fd4, %fd2, %fd3;
	st.shared.f64 	[%r3], %fd4;
$L__BB0_5:
	bar.sync 	0;
	and.b32  	%r9, %r2, 3;
	setp.ne.s32 	%p3, %r9, 0;
	@%p3 bra 	$L__BB0_7;
	ld.shared.f64 	%fd5, [%r3+16];
	ld.shared.f64 	%fd6, [%r3];
	add.f64 	%fd7, %fd5, %fd6;
	st.shared.f64 	[%r3], %fd7;
$L__BB0_7:
	bar.sync 	0;
	and.b32  	%r10, %r2, 7;
	setp.ne.s32 	%p4, %r10, 0;
	@%p4 bra 	$L__BB0_9;
	ld.shared.f64 	%fd8, [%r3+32];
	ld.shared.f64 	%fd9, [%r3];
	add.f64 	%fd10, %fd8, %fd9;
	st.shared.f64 	[%r3], %fd10;
$L__BB0_9:
	bar.sync 	0;
	and.b32  	%r11, %r2, 15;
	setp.ne.s32 	%p5, %r11, 0;
	@%p5 bra 	$L__BB0_11;
	ld.shared.f64 	%fd11, [%r3+64];
	ld.shared.f64 	%fd12, [%r3];
	add.f64 	%fd13, %fd11, %fd12;
	st.shared.f64 	[%r3], %fd13;
$L__BB0_11:
	bar.sync 	0;
	and.b32  	%r12, %r2, 31;
	setp.ne.s32 	%p6, %r12, 0;
	@%p6 bra 	$L__BB0_13;
	ld.shared.f64 	%fd14, [%r3+128];
	ld.shared.f64 	%fd15, [%r3];
	add.f64 	%fd16, %fd14, %fd15;
	st.shared.f64 	[%r3], %fd16;
$L__BB0_13:
	bar.sync 	0;
	and.b32  	%r13, %r2, 63;
	setp.ne.s32 	%p7, %r13, 0;
	@%p7 bra 	$L__BB0_15;
	ld.shared.f64 	%fd17, [%r3+256];
	ld.shared.f64 	%fd18, [%r3];
	add.f64 	%fd19, %fd17, %fd18;
	st.shared.f64 	[%r3], %fd19;
$L__BB0_15:
	bar.sync 	0;
	and.b32  	%r14, %r2, 127;
	setp.ne.s32 	%p8, %r14, 0;
	@%p8 bra 	$L__BB0_17;
	ld.shared.f64 	%fd20, [%r3+512];
	ld.shared.f64 	%fd21, [%r3];
	add.f64 	%fd22, %fd20, %fd21;
	st.shared.f64 	[%r3], %fd22;
$L__BB0_17:
	bar.sync 	0;
	and.b32  	%r15, %r2, 255;
	setp.ne.s32 	%p9, %r15, 0;
	@%p9 bra 	$L__BB0_19;
	ld.shared.f64 	%fd23, [%r3+1024];
	ld.shared.f64 	%fd24, [%r3];
	add.f64 	%fd25, %fd23, %fd24;
	st.shared.f64 	[%r3], %fd25;
$L__BB0_19:
	bar.sync 	0;
	and.b32  	%r16, %r2, 511;
	setp.ne.s32 	%p10, %r16, 0;
	@%p10 bra 	$L__BB0_21;
	ld.shared.f64 	%fd26, [%r3+2048];
	ld.shared.f64 	%fd27, [%r3];
	add.f64 	%fd28, %fd26, %fd27;
	st.shared.f64 	[%r3], %fd28;
$L__BB0_21:
	bar.sync 	0;
	setp.ne.s32 	%p11, %r2, 0;
	@%p11 bra 	$L__BB0_23;
	ld.shared.f64 	%fd29, [_ZZ17reduction_kernel0PdPKdlE4smem];
	ld.shared.f64 	%fd30, [_ZZ17reduction_kernel0PdPKdlE4smem+4096];
	add.f64 	%fd31, %fd29, %fd30;
	cvta.to.global.u64 	%rd9, %rd2;
	mul.wide.u32 	%rd10, %r1, 8;
	add.s64 	%rd11, %rd9, %rd10;
	st.global.f64 	[%rd11], %fd31;
$L__BB0_23:
	ret;

}
	// .globl	_Z17reduction_kernel1PdPKdl
.visible .entry _Z17reduction_kernel1PdPKdl(
	.param .u64 .ptr .align 1 _Z17reduction_kernel1PdPKdl_param_0,
	.param .u64 .ptr .align 1 _Z17reduction_kernel1PdPKdl_param_1,
	.param .u64 _Z17reduction_kernel1PdPKdl_param_2
)
{
	.reg .pred 	%p<12>;
	.reg .b32 	%r<18>;
	.reg .b64 	%rd<12>;
	.reg .b64 	%fd<32>;
	// demoted variable
	.shared .align 8 .b8 _ZZ17reduction_kernel1PdPKdlE4smem[8192];
	ld.param.u64 	%rd2, [_Z17reduction_kernel1PdPKdl_param_0];
	ld.param.u64 	%rd3, [_Z17reduction_kernel1PdPKdl_param_1];
	ld.param.u64 	%rd4, [_Z17reduction_kernel1PdPKdl_param_2];
	mov.u32 	%r1, %ctaid.x;
	mov.u32 	%r4, %ntid.x;
	mov.u32 	%r2, %tid.x;
	mad.lo.s32 	%r5, %r1, %r4, %r2;
	cvt.s64.s32 	%rd1, %r5;
	setp.le.s64 	%p1, %rd4, %rd1;
	shl.b32 	%r6, %r2, 3;
	mov.u32 	%r7, _ZZ17reduction_kernel1PdPKdlE4smem;
	add.s32 	%r3, %r7, %r6;
	@%p1 bra 	$L__BB1_2;
	cvta.to.global.u64 	%rd6, %rd3;
	shl.b64 	%rd7, %rd1, 3;
	add.s64 	%rd8, %rd6, %rd7;
	ld.global.f64 	%fd1, [%rd8];
	st.shared.f64 	[%r3], %fd1;
	bra.uni 	$L__BB1_3;
$L__BB1_2:
	mov.b64 	%rd5, 0;
	st.shared.u64 	[%r3], %rd5;
$L__BB1_3:
	bar.sync 	0;
	setp.gt.u32 	%p2, %r2, 511;
	@%p2 bra 	$L__BB1_5;
	add.s32 	%r9, %r3, %r6;
	ld.shared.f64 	%fd2, [%r9+8];
	ld.shared.f64 	%fd3, [%r9];
	add.f64 	%fd4, %fd2, %fd3;
	st.shared.f64 	[%r9], %fd4;
$L__BB1_5:
	bar.sync 	0;
	setp.gt.u32 	%p3, %r2, 255;
	@%p3 bra 	$L__BB1_7;
	mad.lo.s32 	%r10, %r2, 24, %r3;
	ld.shared.f64 	%fd5, [%r10+16];
	ld.shared.f64 	%fd6, [%r10];
	add.f64 	%fd7, %fd5, %fd6;
	st.shared.f64 	[%r10], %fd7;
$L__BB1_7:
	bar.sync 	0;
	setp.gt.u32 	%p4, %r2, 127;
	@%p4 bra 	$L__BB1_9;
	mad.lo.s32 	%r11, %r2, 56, %r3;
	ld.shared.f64 	%fd8, [%r11+32];
	ld.shared.f64 	%fd9, [%r11];
	add.f64 	%fd10, %fd8, %fd9;
	st.shared.f64 	[%r11], %fd10;
$L__BB1_9:
	bar.sync 	0;
	setp.gt.u32 	%p5, %r2, 63;
	@%p5 bra 	$L__BB1_11;
	mad.lo.s32 	%r12, %r2, 120, %r3;
	ld.shared.f64 	%fd11, [%r12+64];
	ld.shared.f64 	%fd12, [%r12];
	add.f64 	%fd13, %fd11, %fd12;
	st.shared.f64 	[%r12], %fd13;
$L__BB1_11:
	bar.sync 	0;
	setp.gt.u32 	%p6, %r2, 31;
	@%p6 bra 	$L__BB1_13;
	mad.lo.s32 	%r13, %r2, 248, %r3;
	ld.shared.f64 	%fd14, [%r13+128];
	ld.shared.f64 	%fd15, [%r13];
	add.f64 	%fd16, %fd14, %fd15;
	st.shared.f64 	[%r13], %fd16;
$L__BB1_13:
	bar.warp.sync 	-1;
	setp.gt.u32 	%p7, %r2, 15;
	@%p7 bra 	$L__BB1_15;
	mad.lo.s32 	%r14, %r2, 504, %r3;
	ld.shared.f64 	%fd17, [%r14+256];
	ld.shared.f64 	%fd18, [%r14];
	add.f64 	%fd19, %fd17, %fd18;
	st.shared.f64 	[%r14], %fd19;
$L__BB1_15:
	bar.warp.sync 	-1;
	setp.gt.u32 	%p8, %r2, 7;
	@%p8 bra 	$L__BB1_17;
	mad.lo.s32 	%r15, %r2, 1016, %r3;
	ld.shared.f64 	%fd20, [%r15+512];
	ld.shared.f64 	%fd21, [%r15];
	add.f64 	%fd22, %fd20, %fd21;
	st.shared.f64 	[%r15], %fd22;
$L__BB1_17:
	bar.warp.sync 	-1;
	setp.gt.u32 	%p9, %r2, 3;
	@%p9 bra 	$L__BB1_19;
	mad.lo.s32 	%r16, %r2, 2040, %r3;
	ld.shared.f64 	%fd23, [%r16+1024];
	ld.shared.f64 	%fd24, [%r16];
	add.f64 	%fd25, %fd23, %fd24;
	st.shared.f64 	[%r16], %fd25;
$L__BB1_19:
	bar.warp.sync 	-1;
	setp.gt.u32 	%p10, %r2, 1;
	@%p10 bra 	$L__BB1_21;
	mad.lo.s32 	%r17, %r2, 4088, %r3;
	ld.shared.f64 	%fd26, [%r17+2048];
	ld.shared.f64 	%fd27, [%r17];
	add.f64 	%fd28, %fd26, %fd27;
	st.shared.f64 	[%r17], %fd28;
$L__BB1_21:
	bar.warp.sync 	-1;
	setp.ne.s32 	%p11, %r2, 0;
	@%p11 bra 	$L__BB1_23;
	ld.shared.f64 	%fd29, [_ZZ17reduction_kernel1PdPKdlE4smem];
	ld.shared.f64 	%fd30, [_ZZ17reduction_kernel1PdPKdlE4smem+4096];
	add.f64 	%fd31, %fd29, %fd30;
	cvta.to.global.u64 	%rd9, %rd2;
	mul.wide.u32 	%rd10, %r1, 8;
	add.s64 	%rd11, %rd9, %rd10;
	st.global.f64 	[%rd11], %fd31;
$L__BB1_23:
	ret;

}
	// .globl	_Z17innerprod_kernel2PdPKdS1_l
.visible .entry _Z17innerprod_kernel2PdPKdS1_l(
	.param .u64 .ptr .align 1 _Z17innerprod_kernel2PdPKdS1_l_param_0,
	.param .u64 .ptr .align 1 _Z17innerprod_kernel2PdPKdS1_l_param_1,
	.param .u64 .ptr .align 1 _Z17innerprod_kernel2PdPKdS1_l_param_2,
	.param .u64 _Z17innerprod_kernel2PdPKdS1_l_param_3
)
{
	.reg .pred 	%p<8>;
	.reg .b32 	%r<8>;
	.reg .b64 	%rd<15>;
	.reg .b64 	%fd<34>;
	// demoted variable
	.shared .align 8 .b8 _ZZ17innerprod_kernel2PdPKdS1_lE4smem[8192];
	ld.param.u64 	%rd2, [_Z17innerprod_kernel2PdPKdS1_l_param_0];
	ld.param.u64 	%rd3, [_Z17innerprod_kernel2PdPKdS1_l_param_1];
	ld.param.u64 	%rd4, [_Z17innerprod_kernel2PdPKdS1_l_param_2];
	ld.param.u64 	%rd5, [_Z17innerprod_kernel2PdPKdS1_l_param_3];
	mov.u32 	%r1, %ctaid.x;
	mov.u32 	%r4, %ntid.x;
	mov.u32 	%r2, %tid.x;
	mad.lo.s32 	%r5, %r1, %r4, %r2;
	cvt.s64.s32 	%rd1, %r5;
	setp.le.s64 	%p1, %rd5, %rd1;
	shl.b32 	%r6, %r2, 3;
	mov.u32 	%r7, _ZZ17innerprod_kernel2PdPKdS1_lE4smem;
	add.s32 	%r3, %r7, %r6;
	@%p1 bra 	$L__BB2_2;
	cvta.to.global.u64 	%rd7, %rd3;
	cvta.to.global.u64 	%rd8, %rd4;
	shl.b64 	%rd9, %rd1, 3;
	add.s64 	%rd10, %rd7, %rd9;
	ld.global.f64 	%fd1, [%rd10];
	add.s64 	%rd11, %rd8, %rd9;
	ld.global.f64 	%fd2, [%rd11];
	mul.f64 	%fd3, %fd1, %fd2;
	st.shared.f64 	[%r3], %fd3;
	bra.uni 	$L__BB2_3;
$L__BB2_2:
	mov.b64 	%rd6, 0;
	st.shared.u64 	[%r3], %rd6;
$L__BB2_3:
	bar.sync 	0;
	setp.gt.u32 	%p2, %r2, 511;
	@%p2 bra 	$L__BB2_5;
	ld.shared.f64 	%fd4, [%r3+4096];
	ld.shared.f64 	%fd5, [%r3];
	add.f64 	%fd6, %fd4, %fd5;
	st.shared.f64 	[%r3], %fd6;
$L__BB2_5:
	bar.sync 	0;
	setp.gt.u32 	%p3, %r2, 255;
	@%p3 bra 	$L__BB2_7;
	ld.shared.f64 	%fd7, [%r3+2048];
	ld.shared.f64 	%fd8, [%r3];
	add.f64 	%fd9, %fd7, %fd8;
	st.shared.f64 	[%r3], %fd9;
$L__BB2_7:
	bar.sync 	0;
	setp.gt.u32 	%p4, %r2, 127;
	@%p4 bra 	$L__BB2_9;
	ld.shared.f64 	%fd10, [%r3+1024];
	ld.shared.f64 	%fd11, [%r3];
	add.f64 	%fd12, %fd10, %fd11;
	st.shared.f64 	[%r3], %fd12;
$L__BB2_9:
	bar.sync 	0;
	setp.gt.u32 	%p5, %r2, 63;
	@%p5 bra 	$L__BB2_11;
	ld.shared.f64 	%fd13, [%r3+512];
	ld.shared.f64 	%fd14, [%r3];
	add.f64 	%fd15, %fd13, %fd14;
	st.shared.f64 	[%r3], %fd15;
$L__BB2_11:
	bar.sync 	0;
	setp.gt.u32 	%p6, %r2, 31;
	@%p6 bra 	$L__BB2_14;
	ld.shared.f64 	%fd16, [%r3+256];
	ld.shared.f64 	%fd17, [%r3];
	add.f64 	%fd18, %fd16, %fd17;
	st.shared.f64 	[%r3], %fd18;
	bar.warp.sync 	-1;
	ld.shared.f64 	%fd19, [%r3+128];
	ld.shared.f64 	%fd20, [%r3];
	add.f64 	%fd21, %fd19, %fd20;
	st.shared.f64 	[%r3], %fd21;
	bar.warp.sync 	-1;
	ld.shared.f64 	%fd22, [%r3+64];
	ld.shared.f64 	%fd23, [%r3];
	add.f64 	%fd24, %fd22, %fd23;
	st.shared.f64 	[%r3], %fd24;
	bar.warp.sync 	-1;
	ld.shared.f64 	%fd25, [%r3+32];
	ld.shared.f64 	%fd26, [%r3];
	add.f64 	%fd27, %fd25, %fd26;
	st.shared.f64 	[%r3], %fd27;
	bar.warp.sync 	-1;
	ld.shared.f64 	%fd28, [%r3+16];
	ld.shared.f64 	%fd29, [%r3];
	add.f64 	%fd30, %fd28, %fd29;
	st.shared.f64 	[%r3], %fd30;
	bar.warp.sync 	-1;
	setp.ne.s32 	%p7, %r2, 0;
	@%p7 bra 	$L__BB2_14;
	ld.shared.f64 	%fd31, [_ZZ17innerprod_kernel2PdPKdS1_lE4smem];
	ld.shared.f64 	%fd32, [_ZZ17innerprod_kernel2PdPKdS1_lE4smem+8];
	add.f64 	%fd33, %fd31, %fd32;
	cvta.to.global.u64 	%rd12, %rd2;
	mul.wide.u32 	%rd13, %r1, 8;
	add.s64 	%rd14, %rd12, %rd13;
	st.global.f64 	[%rd14], %fd33;
$L__BB2_14:
	ret;

}
	// .globl	_Z17reduction_kernel2PdPKdl
.visible .entry _Z17reduction_kernel2PdPKdl(
	.param .u64 .ptr .align 1 _Z17reduction_kernel2PdPKdl_param_0,
	.param .u64 .ptr .align 1 _Z17reduction_kernel2PdPKdl_param_1,
	.param .u64 _Z17reduction_kernel2PdPKdl_param_2
)
{
	.reg .pred 	%p<8>;
	.reg .b32 	%r<8>;
	.reg .b64 	%rd<12>;
	.reg .b64 	%fd<32>;
	// demoted variable
	.shared .align 8 .b8 _ZZ17reduction_kernel2PdPKdlE4smem[8192];
	ld.param.u64 	%rd2, [_Z17reduction_kernel2PdPKdl_param_0];
	ld.param.u64 	%rd3, [_Z17reduction_kernel2PdPKdl_param_1];
	ld.param.u64 	%rd4, [_Z17reduction_kernel2PdPKdl_param_2];
	mov.u32 	%r1, %ctaid.x;
	mov.u32 	%r4, %ntid.x;
	mov.u32 	%r2, %tid.x;
	mad.lo.s32 	%r5, %r1, %r4, %r2;
	cvt.s64.s32 	%rd1, %r5;
	setp.le.s64 	%p1, %rd4, %rd1;
	shl.b32 	%r6, %r2, 3;
	mov.u32 	%r7, _ZZ17reduction_kernel2PdPKdlE4smem;
	add.s32 	%r3, %r7, %r6;
	@%p1 bra 	$L__BB3_2;
	cvta.to.global.u64 	%rd6, %rd3;
	shl.b64 	%rd7, %rd1, 3;
	add.s64 	%rd8, %rd6, %rd7;
	ld.global.f64 	%fd1, [%rd8];
	st.shared.f64 	[%r3], %fd1;
	bra.uni 	$L__BB3_3;
$L__BB3_2:
	mov.b64 	%rd5, 0;
	st.shared.u64 	[%r3], %rd5;
$L__BB3_3:
	bar.sync 	0;
	setp.gt.u32 	%p2, %r2, 511;
	@%p2 bra 	$L__BB3_5;
	ld.shared.f64 	%fd2, [%r3+4096];
	ld.shared.f64 	%fd3, [%r3];
	add.f64 	%fd4, %fd2, %fd3;
	st.shared.f64 	[%r3], %fd4;
$L__BB3_5:
	bar.sync 	0;
	setp.gt.u32 	%p3, %r2, 255;
	@%p3 bra 	$L__BB3_7;
	ld.shared.f64 	%fd5, [%r3+2048];
	ld.shared.f64 	%fd6, [%r3];
	add.f64 	%fd7, %fd5, %fd6;
	st.shared.f64 	[%r3], %fd7;
$L__BB3_7:
	bar.sync 	0;
	setp.gt.u32 	%p4, %r2, 127;
	@%p4 bra 	$L__BB3_9;
	ld.shared.f64 	%fd8, [%r3+1024];
	ld.shared.f64 	%fd9, [%r3];
	add.f64 	%fd10, %fd8, %fd9;
	st.shared.f64 	[%r3], %fd10;
$L__BB3_9:
	bar.sync 	0;
	setp.gt.u32 	%p5, %r2, 63;
	@%p5 bra 	$L__BB3_11;
	ld.shared.f64 	%fd11, [%r3+512];
	ld.shared.f64 	%fd12, [%r3];
	add.f64 	%fd13, %fd11, %fd12;
	st.shared.f64 	[%r3], %fd13;
$L__BB3_11:
	bar.sync 	0;
	setp.gt.u32 	%p6, %r2, 31;
	@%p6 bra 	$L__BB3_14;
	ld.shared.f64 	%fd14, [%r3+256];
	ld.shared.f64 	%fd15, [%r3];
	add.f64 	%fd16, %fd14, %fd15;
	st.shared.f64 	[%r3], %fd16;
	bar.warp.sync 	-1;
	ld.shared.f64 	%fd17, [%r3+128];
	ld.shared.f64 	%fd18, [%r3];
	add.f64 	%fd19, %fd17, %fd18;
	st.shared.f64 	[%r3], %fd19;
	bar.warp.sync 	-1;
	ld.shared.f64 	%fd20, [%r3+64];
	ld.shared.f64 	%fd21, [%r3];
	add.f64 	%fd22, %fd20, %fd21;
	st.shared.f64 	[%r3], %fd22;
	bar.warp.sync 	-1;
	ld.shared.f64 	%fd23, [%r3+32];
	ld.shared.f64 	%fd24, [%r3];
	add.f64 	%fd25, %fd23, %fd24;
	st.shared.f64 	[%r3], %fd25;
	bar.warp.sync 	-1;
	ld.shared.f64 	%fd26, [%r3+16];
	ld.shared.f64 	%fd27, [%r3];
	add.f64 	%fd28, %fd26, %fd27;
	st.shared.f64 	[%r3], %fd28;
	bar.warp.sync 	-1;
	setp.ne.s32 	%p7, %r2, 0;
	@%p7 bra 	$L__BB3_14;
	ld.shared.f64 	%fd29, [_ZZ17reduction_kernel2PdPKdlE4smem];
	ld.shared.f64 	%fd30, [_ZZ17reduction_kernel2PdPKdlE4smem+8];
	add.f64 	%fd31, %fd29, %fd30;
	cvta.to.global.u64 	%rd9, %rd2;
	mul.wide.u32 	%rd10, %r1, 8;
	add.s64 	%rd11, %rd9, %rd10;
	st.global.f64 	[%rd11], %fd31;
$L__BB3_14:
	ret;

}


// ===== COMPILED SASS (sm_100) =====

	.target	sm_100

	.elftype	@"ET_EXEC"


//--------------------- .note.nv.tkinfo           --------------------------
	.section	.note.nv.tkinfo,"",@"SHT_NOTE"
	.sectionflags	@"SHF_NOTE_NV_TKINFO"
	.tkinfo
        /*0018*/ 	.word	0x00000002
        /*0030*/ 	.string	""
        /*0030*/ 	.string	"ptxas"
        /*0030*/ 	.string	"Cuda compilation tools, release 13.0, V13.0.88"
        /*0030*/ 	.string	"Build cuda_13.0.r13.0/compiler.36424714_0"
        /*0030*/ 	.string	"-arch sm_100 -m 64 "



//--------------------- .note.nv.cuinfo           --------------------------
	.section	.note.nv.cuinfo,"",@"SHT_NOTE"
	.sectionflags	@"SHF_NOTE_NV_CUINFO"
        /*0018*/ 	.short	0x0002
        /*001a*/ 	.short	0x0064
        /*001c*/ 	.short	0x0082
	.zero		2


//--------------------- .nv.info                  --------------------------
	.section	.nv.info,"",@"SHT_CUDA_INFO"
	.align	4


	//----- nvinfo : EIATTR_REGCOUNT
	.align		4
        /*0000*/ 	.byte	0x04, 0x2f
        /*0002*/ 	.short	(.L_1 - .L_0)
	.align		4
.L_0:
        /*0004*/ 	.word	index@(_Z17reduction_kernel0PdPKdl)
        /*0008*/ 	.word	0x0000000e


	//----- nvinfo : EIATTR_FRAME_SIZE
	.align		4
.L_1:
        /*000c*/ 	.byte	0x04, 0x11
        /*000e*/ 	.short	(.L_3 - .L_2)
	.align		4
.L_2:
        /*0010*/ 	.word	index@(_Z17reduction_kernel0PdPKdl)
        /*0014*/ 	.word	0x00000000


	//----- nvinfo : EIATTR_REGCOUNT
	.align		4
.L_3:
        /*0018*/ 	.byte	0x04, 0x2f
        /*001a*/ 	.short	(.L_5 - .L_4)
	.align		4
.L_4:
        /*001c*/ 	.word	index@(_Z17reduction_kernel1PdPKdl)
        /*0020*/ 	.word	0x00000014


	//----- nvinfo : EIATTR_FRAME_SIZE
	.align		4
.L_5:
        /*0024*/ 	.byte	0x04, 0x11
        /*0026*/ 	.short	(.L_7 - .L_6)
	.align		4
.L_6:
        /*0028*/ 	.word	index@(_Z17reduction_kernel1PdPKdl)
        /*002c*/ 	.word	0x00000000


	//----- nvinfo : EIATTR_REGCOUNT
	.align		4
.L_7:
        /*0030*/ 	.byte	0x04, 0x2f
        /*0032*/ 	.short	(.L_9 - .L_8)
	.align		4
.L_8:
        /*0034*/ 	.word	index@(_Z17innerprod_kernel2PdPKdS1_l)
        /*0038*/ 	.word	0x0000000e


	//----- nvinfo : EIATTR_FRAME_SIZE
	.align		4
.L_9:
        /*003c*/ 	.byte	0x04, 0x11
        /*003e*/ 	.short	(.L_11 - .L_10)
	.align		4
.L_10:
        /*0040*/ 	.word	index@(_Z17innerprod_kernel2PdPKdS1_l)
        /*0044*/ 	.word	0x00000000


	//----- nvinfo : EIATTR_REGCOUNT
	.align		4
.L_11:
        /*0048*/ 	.byte	0x04, 0x2f
        /*004a*/ 	.short	(.L_13 - .L_12)
	.align		4
.L_12:
        /*004c*/ 	.word	index@(_Z17reduction_kernel2PdPKdl)
        /*0050*/ 	.word	0x0000000e


	//----- nvinfo : EIATTR_FRAME_SIZE
	.align		4
.L_13:
        /*0054*/ 	.byte	0x04, 0x11
        /*0056*/ 	.short	(.L_15 - .L_14)
	.align		4
.L_14:
        /*0058*/ 	.word	index@(_Z17reduction_kernel2PdPKdl)
        /*005c*/ 	.word	0x00000000


	//----- nvinfo : EIATTR_MIN_STACK_SIZE
	.align		4
.L_15:
        /*0060*/ 	.byte	0x04, 0x12
        /*0062*/ 	.short	(.L_17 - .L_16)
	.align		4
.L_16:
        /*0064*/ 	.word	index@(_Z17reduction_kernel2PdPKdl)
        /*0068*/ 	.word	0x00000000


	//----- nvinfo : EIATTR_MIN_STACK_SIZE
	.align		4
.L_17:
        /*006c*/ 	.byte	0x04, 0x12
        /*006e*/ 	.short	(.L_19 - .L_18)
	.align		4
.L_18:
        /*0070*/ 	.word	index@(_Z17innerprod_kernel2PdPKdS1_l)
        /*0074*/ 	.word	0x00000000


	//----- nvinfo : EIATTR_MIN_STACK_SIZE
	.align		4
.L_19:
        /*0078*/ 	.byte	0x04, 0x12
        /*007a*/ 	.short	(.L_21 - .L_20)
	.align		4
.L_20:
        /*007c*/ 	.word	index@(_Z17reduction_kernel1PdPKdl)
        /*0080*/ 	.word	0x00000000


	//----- nvinfo : EIATTR_MIN_STACK_SIZE
	.align		4
.L_21:
        /*0084*/ 	.byte	0x04, 0x12
        /*0086*/ 	.short	(.L_23 - .L_22)
	.align		4
.L_22:
        /*0088*/ 	.word	index@(_Z17reduction_kernel0PdPKdl)
        /*008c*/ 	.word	0x00000000
.L_23:


//--------------------- .nv.compat                --------------------------
	.section	.nv.compat,"",@"SHT_CUDA_COMPAT_INFO"
	.align	4
        /*0000*/ 	.byte	0x02, 0x09, 0x00, 0x00, 0x02, 0x02, 0x01, 0x00, 0x02, 0x05, 0x05, 0x00, 0x03, 0x07, 0x01, 0x01
        /*0010*/ 	.byte	0x02, 0x03, 0x00, 0x00, 0x02, 0x06, 0x01, 0x00, 0x04, 0x0b, 0x08, 0x00, 0x01, 0x00, 0x00, 0x00
        /*0020*/ 	.byte	0x00, 0x00, 0x00, 0x00


//--------------------- .nv.info._Z17reduction_kernel2PdPKdl --------------------------
	.section	.nv.info._Z17reduction_kernel2PdPKdl,"",@"SHT_CUDA_INFO"
	.sectionflags	@""
	.align	4


	//----- nvinfo : EIATTR_CUDA_API_VERSION
	.align		4
        /*0000*/ 	.byte	0x04, 0x37
        /*0002*/ 	.short	(.L_25 - .L_24)
.L_24:
        /*0004*/ 	.word	0x00000082


	//----- nvinfo : EIATTR_KPARAM_INFO
	.align		4
.L_25:
        /*0008*/ 	.byte	0x04, 0x17
        /*000a*/ 	.short	(.L_27 - .L_26)
.L_26:
        /*000c*/ 	.word	0x00000000
        /*0010*/ 	.short	0x0002
        /*0012*/ 	.short	0x0010
        /*0014*/ 	.byte	0x00, 0xf0, 0x21, 0x00


	//----- nvinfo : EIATTR_KPARAM_INFO
	.align		4
.L_27:
        /*0018*/ 	.byte	0x04, 0x17
        /*001a*/ 	.short	(.L_29 - .L_28)
.L_28:
        /*001c*/ 	.word	0x00000000
        /*0020*/ 	.short	0x0001
        /*0022*/ 	.short	0x0008
        /*0024*/ 	.byte	0x00, 0xf5, 0x21, 0x00


	//----- nvinfo : EIATTR_KPARAM_INFO
	.align		4
.L_29:
        /*0028*/ 	.byte	0x04, 0x17
        /*002a*/ 	.short	(.L_31 - .L_30)
.L_30:
        /*002c*/ 	.word	0x00000000
        /*0030*/ 	.short	0x0000
        /*0032*/ 	.short	0x0000
        /*0034*/ 	.byte	0x00, 0xf5, 0x21, 0x00


	//----- nvinfo : EIATTR_SPARSE_MMA_MASK
	.align		4
.L_31:
        /*0038*/ 	.byte	0x03, 0x50
        /*003a*/ 	.short	0x0000


	//----- nvinfo : EIATTR_MAXREG_COUNT
	.align		4
        /*003c*/ 	.byte	0x03, 0x1b
        /*003e*/ 	.short	0x00ff


	//----- nvinfo : EIATTR_NUM_BARRIERS
	.align		4
        /*0040*/ 	.byte	0x02, 0x4c
        /*0042*/ 	.byte	0x01
	.zero		1


	//----- nvinfo : EIATTR_MERCURY_ISA_VERSION
	.align		4
        /*0044*/ 	.byte	0x03, 0x5f
        /*0046*/ 	.short	0x0101


	//----- nvinfo : EIATTR_COOP_GROUP_MASK_REGIDS
	.align		4
        /*0048*/ 	.byte	0x04, 0x29
        /*004a*/ 	.short	(.L_33 - .L_32)


	//   ....[0]....
.L_32:
        /*004c*/ 	.word	0xffffffff


	//   ....[1]....
        /*0050*/ 	.word	0xffffffff


	//   ....[2]....
        /*0054*/ 	.word	0xffffffff


	//   ....[3]....
        /*0058*/ 	.word	0xffffffff


	//   ....[4]....
        /*005c*/ 	.word	0xffffffff


	//----- nvinfo : EIATTR_COOP_GROUP_INSTR_OFFSETS
	.align		4
.L_33:
        /*0060*/ 	.byte	0x04, 0x28
        /*0062*/ 	.short	(.L_35 - .L_34)


	//   ....[0]....
.L_34:
        /*0064*/ 	.word	0x00000340


	//   ....[1]....
        /*0068*/ 	.word	0x00000390


	//   ....[2]....
        /*006c*/ 	.word	0x000003e0


	//   ....[3]....
        /*0070*/ 	.word	0x00000430


	//   ....[4]....
        /*0074*/ 	.word	0x00000480


	//----- nvinfo : EIATTR_VRC_CTA_INIT_COUNT
	.align		4
.L_35:
        /*0078*/ 	.byte	0x02, 0x4a
	.zero		1
	.zero		1


	//----- nvinfo : EIATTR_EXIT_INSTR_OFFSETS
	.align		4
        /*007c*/ 	.byte	0x04, 0x1c
        /*007e*/ 	.short	(.L_37 - .L_36)


	//   ....[0]....
.L_36:
        /*0080*/ 	.word	0x000002e0


	//   ....[1]....
        /*0084*/ 	.word	0x00000490


	//   ....[2]....
        /*0088*/ 	.word	0x000004f0


	//----- nvinfo : EIATTR_CBANK_PARAM_SIZE
	.align		4
.L_37:
        /*008c*/ 	.byte	0x03, 0x19
        /*008e*/ 	.short	0x0018


	//----- nvinfo : EIATTR_PARAM_CBANK
	.align		4
        /*0090*/ 	.byte	0x04, 0x0a
        /*0092*/ 	.short	(.L_39 - .L_38)
	.align		4
.L_38:
        /*0094*/ 	.word	index@(.nv.constant0._Z17reduction_kernel2PdPKdl)
        /*0098*/ 	.short	0x0380
        /*009a*/ 	.short	0x0018


	//----- nvinfo : EIATTR_SW_WAR
	.align		4
.L_39:
        /*009c*/ 	.byte	0x04, 0x36
        /*009e*/ 	.short	(.L_41 - .L_40)
.L_40:
        /*00a0*/ 	.word	0x00000008
.L_41:


//--------------------- .nv.info._Z17innerprod_kernel2PdPKdS1_l --------------------------
	.section	.nv.info._Z17innerprod_kernel2PdPKdS1_l,"",@"SHT_CUDA_INFO"
	.sectionflags	@""
	.align	4


	//----- nvinfo : EIATTR_CUDA_API_VERSION
	.align		4
        /*0000*/ 	.byte	0x04, 0x37
        /*0002*/ 	.short	(.L_43 - .L_42)
.L_42:
        /*0004*/ 	.word	0x00000082


	//----- nvinfo : EIATTR_KPARAM_INFO
	.align		4
.L_43:
        /*0008*/ 	.byte	0x04, 0x17
        /*000a*/ 	.short	(.L_45 - .L_44)
.L_44:
        /*000c*/ 	.word	0x00000000
        /*0010*/ 	.short	0x0003
        /*0012*/ 	.short	0x0018
        /*0014*/ 	.byte	0x00, 0xf0, 0x21, 0x00


	//----- nvinfo : EIATTR_KPARAM_INFO
	.align		4
.L_45:
        /*0018*/ 	.byte	0x04, 0x17
        /*001a*/ 	.short	(.L_47 - .L_46)
.L_46:
        /*001c*/ 	.word	0x00000000
        /*0020*/ 	.short	0x0002
        /*0022*/ 	.short	0x0010
        /*0024*/ 	.byte	0x00, 0xf5, 0x21, 0x00


	//----- nvinfo : EIATTR_KPARAM_INFO
	.align		4
.L_47:
        /*0028*/ 	.byte	0x04, 0x17
        /*002a*/ 	.short	(.L_49 - .L_48)
.L_48:
        /*002c*/ 	.word	0x00000000
        /*0030*/ 	.short	0x0001
        /*0032*/ 	.short	0x0008
        /*0034*/ 	.byte	0x00, 0xf5, 0x21, 0x00


	//----- nvinfo : EIATTR_KPARAM_INFO
	.align		4
.L_49:
        /*0038*/ 	.byte	0x04, 0x17
        /*003a*/ 	.short	(.L_51 - .L_50)
.L_50:
        /*003c*/ 	.word	0x00000000
        /*0040*/ 	.short	0x0000
        /*0042*/ 	.short	0x0000
        /*0044*/ 	.byte	0x00, 0xf5, 0x21, 0x00


	//----- nvinfo : EIATTR_SPARSE_MMA_MASK
	.align		4
.L_51:
        /*0048*/ 	.byte	0x03, 0x50
        /*004a*/ 	.short	0x0000


	//----- nvinfo : EIATTR_MAXREG_COUNT
	.align		4
        /*004c*/ 	.byte	0x03, 0x1b
        /*004e*/ 	.short	0x00ff


	//----- nvinfo : EIATTR_NUM_BARRIERS
	.align		4
        /*0050*/ 	.byte	0x02, 0x4c
        /*0052*/ 	.byte	0x01
	.zero		1


	//----- nvinfo : EIATTR_MERCURY_ISA_VERSION
	.align		4
        /*0054*/ 	.byte	0x03, 0x5f
        /*0056*/ 	.short	0x0101


	//----- nvinfo : EIATTR_COOP_GROUP_MASK_REGIDS
	.align		4
        /*0058*/ 	.byte	0x04, 0x29
        /*005a*/ 	.short	(.L_53 - .L_52)


	//   ....[0]....
.L_52:
        /*005c*/ 	.word	0xffffffff


	//   ....[1]....
        /*0060*/ 	.word	0xffffffff


	//   ....[2]....
        /*0064*/ 	.word	0xffffffff


	//   ....[3]....
        /*0068*/ 	.word	0xffffffff


	//   ....[4]....
        /*006c*/ 	.word	0xffffffff


	//----- nvinfo : EIATTR_COOP_GROUP_INSTR_OFFSETS
	.align		4
.L_53:
        /*0070*/ 	.byte	0x04, 0x28
        /*0072*/ 	.short	(.L_55 - .L_54)


	//   ....[0]....
.L_54:
        /*0074*/ 	.word	0x000003b0


	//   ....[1]....
        /*0078*/ 	.word	0x00000400


	//   ....[2]....
        /*007c*/ 	.word	0x00000450


	//   ....[3]....
        /*0080*/ 	.word	0x000004a0


	//   ....[4]....
        /*0084*/ 	.word	0x000004f0


	//----- nvinfo : EIATTR_VRC_CTA_INIT_COUNT
	.align		4
.L_55:
        /*0088*/ 	.byte	0x02, 0x4a
	.zero		1
	.zero		1


	//----- nvinfo : EIATTR_EXIT_INSTR_OFFSETS
	.align		4
        /*008c*/ 	.byte	0x04, 0x1c
        /*008e*/ 	.short	(.L_57 - .L_56)


	//   ....[0]....
.L_56:
        /*0090*/ 	.word	0x00000350


	//   ....[1]....
        /*0094*/ 	.word	0x00000500


	//   ....[2]....
        /*0098*/ 	.word	0x00000560


	//----- nvinfo : EIATTR_CBANK_PARAM_SIZE
	.align		4
.L_57:
        /*009c*/ 	.byte	0x03, 0x19
        /*009e*/ 	.short	0x0020


	//----- nvinfo : EIATTR_PARAM_CBANK
	.align		4
        /*00a0*/ 	.byte	0x04, 0x0a
        /*00a2*/ 	.short	(.L_59 - .L_58)
	.align		4
.L_58:
        /*00a4*/ 	.word	index@(.nv.constant0._Z17innerprod_kernel2PdPKdS1_l)
        /*00a8*/ 	.short	0x0380
        /*00aa*/ 	.short	0x0020


	//----- nvinfo : EIATTR_SW_WAR
	.align		4
.L_59:
        /*00ac*/ 	.byte	0x04, 0x36
        /*00ae*/ 	.short	(.L_61 - .L_60)
.L_60:
        /*00b0*/ 	.word	0x00000008
.L_61:


//--------------------- .nv.info._Z17reduction_kernel1PdPKdl --------------------------
	.section	.nv.info._Z17reduction_kernel1PdPKdl,"",@"SHT_CUDA_INFO"
	.sectionflags	@""
	.align	4


	//----- nvinfo : EIATTR_CUDA_API_VERSION
	.align		4
        /*0000*/ 	.byte	0x04, 0x37
        /*0002*/ 	.short	(.L_63 - .L_62)
.L_62:
        /*0004*/ 	.word	0x00000082


	//----- nvinfo : EIATTR_KPARAM_INFO
	.align		4
.L_63:
        /*0008*/ 	.byte	0x04, 0x17
        /*000a*/ 	.short	(.L_65 - .L_64)
.L_64:
        /*000c*/ 	.word	0x00000000
        /*0010*/ 	.short	0x0002
        /*0012*/ 	.short	0x0010
        /*0014*/ 	.byte	0x00, 0xf0, 0x21, 0x00


	//----- nvinfo : EIATTR_KPARAM_INFO
	.align		4
.L_65:
        /*0018*/ 	.byte	0x04, 0x17
        /*001a*/ 	.short	(.L_67 - .L_66)
.L_66:
        /*001c*/ 	.word	0x00000000
        /*0020*/ 	.short	0x0001
        /*0022*/ 	.short	0x0008
        /*0024*/ 	.byte	0x00, 0xf5, 0x21, 0x00


	//----- nvinfo : EIATTR_KPARAM_INFO
	.align		4
.L_67:
        /*0028*/ 	.byte	0x04, 0x17
        /*002a*/ 	.short	(.L_69 - .L_68)
.L_68:
        /*002c*/ 	.word	0x00000000
        /*0030*/ 	.short	0x0000
        /*0032*/ 	.short	0x0000
        /*0034*/ 	.byte	0x00, 0xf5, 0x21, 0x00


	//----- nvinfo : EIATTR_SPARSE_MMA_MASK
	.align		4
.L_69:
        /*0038*/ 	.byte	0x03, 0x50
        /*003a*/ 	.short	0x0000


	//----- nvinfo : EIATTR_MAXREG_COUNT
	.align		4
        /*003c*/ 	.byte	0x03, 0x1b
        /*003e*/ 	.short	0x00ff


	//----- nvinfo : EIATTR_NUM_BARRIERS
	.align		4
        /*0040*/ 	.byte	0x02, 0x4c
        /*0042*/ 	.byte	0x01
	.zero		1


	//----- nvinfo : EIATTR_MERCURY_ISA_VERSION
	.align		4
        /*0044*/ 	.byte	0x03, 0x5f
        /*0046*/ 	.short	0x0101


	//----- nvinfo : EIATTR_COOP_GROUP_MASK_REGIDS
	.align		4
        /*0048*/ 	.byte	0x04, 0x29
        /*004a*/ 	.short	(.L_71 - .L_70)


	//   ....[0]....
.L_70:
        /*004c*/ 	.word	0xffffffff


	//   ....[1]....
        /*0050*/ 	.word	0xffffffff


	//   ....[2]....
        /*0054*/ 	.word	0xffffffff


	//   ....[3]....
        /*0058*/ 	.word	0xffffffff


	//   ....[4]....
        /*005c*/ 	.word	0xffffffff


	//----- nvinfo : EIATTR_COOP_GROUP_INSTR_OFFSETS
	.align		4
.L_71:
        /*0060*/ 	.byte	0x04, 0x28
        /*0062*/ 	.short	(.L_73 - .L_72)


	//   ....[0]....
.L_72:
        /*0064*/ 	.word	0x00000390


	//   ....[1]....
        /*0068*/ 	.word	0x00000400


	//   ....[2]....
        /*006c*/ 	.word	0x00000470


	//   ....[3]....
        /*0070*/ 	.word	0x000004e0


	//   ....[4]....
        /*0074*/ 	.word	0x00000540


	//----- nvinfo : EIATTR_VRC_CTA_INIT_COUNT
	.align		4
.L_73:
        /*0078*/ 	.byte	0x02, 0x4a
	.zero		1
	.zero		1


	//----- nvinfo : EIATTR_EXIT_INSTR_OFFSETS
	.align		4
        /*007c*/ 	.byte	0x04, 0x1c
        /*007e*/ 	.short	(.L_75 - .L_74)


	//   ....[0]....
.L_74:
        /*0080*/ 	.word	0x00000550


	//   ....[1]....
        /*0084*/ 	.word	0x000005c0


	//----- nvinfo : EIATTR_CBANK_PARAM_SIZE
	.align		4
.L_75:
        /*0088*/ 	.byte	0x03, 0x19
        /*008a*/ 	.short	0x0018


	//----- nvinfo : EIATTR_PARAM_CBANK
	.align		4
        /*008c*/ 	.byte	0x04, 0x0a
        /*008e*/ 	.short	(.L_77 - .L_76)
	.align		4
.L_76:
        /*0090*/ 	.word	index@(.nv.constant0._Z17reduction_kernel1PdPKdl)
        /*0094*/ 	.short	0x0380
        /*0096*/ 	.short	0x0018


	//----- nvinfo : EIATTR_SW_WAR
	.align		4
.L_77:
        /*0098*/ 	.byte	0x04, 0x36
        /*009a*/ 	.short	(.L_79 - .L_78)
.L_78:
        /*009c*/ 	.word	0x00000008
.L_79:


//--------------------- .nv.info._Z17reduction_kernel0PdPKdl --------------------------
	.section	.nv.info._Z17reduction_kernel0PdPKdl,"",@"SHT_CUDA_INFO"
	.sectionflags	@""
	.align	4


	//----- nvinfo : EIATTR_CUDA_API_VERSION
	.align		4
        /*0000*/ 	.byte	0x04, 0x37
        /*0002*/ 	.short	(.L_81 - .L_80)
.L_80:
        /*0004*/ 	.word	0x00000082


	//----- nvinfo : EIATTR_KPARAM_INFO
	.align		4
.L_81:
        /*0008*/ 	.byte	0x04, 0x17
        /*000a*/ 	.short	(.L_83 - .L_82)
.L_82:
        /*000c*/ 	.word	0x00000000
        /*0010*/ 	.short	0x0002
        /*0012*/ 	.short	0x0010
        /*0014*/ 	.byte	0x00, 0xf0, 0x21, 0x00


	//----- nvinfo : EIATTR_KPARAM_INFO
	.align		4
.L_83:
        /*0018*/ 	.byte	0x04, 0x17
        /*001a*/ 	.short	(.L_85 - .L_84)
.L_84:
        /*001c*/ 	.word	0x00000000
        /*0020*/ 	.short	0x0001
        /*0022*/ 	.short	0x0008
        /*0024*/ 	.byte	0x00, 0xf5, 0x21, 0x00


	//----- nvinfo : EIATTR_KPARAM_INFO
	.align		4
.L_85:
        /*0028*/ 	.byte	0x04, 0x17
        /*002a*/ 	.short	(.L_87 - .L_86)
.L_86:
        /*002c*/ 	.word	0x00000000
        /*0030*/ 	.short	0x0000
        /*0032*/ 	.short	0x0000
        /*0034*/ 	.byte	0x00, 0xf5, 0x21, 0x00


	//----- nvinfo : EIATTR_SPARSE_MMA_MASK
	.align		4
.L_87:
        /*0038*/ 	.byte	0x03, 0x50
        /*003a*/ 	.short	0x0000


	//----- nvinfo : EIATTR_MAXREG_COUNT
	.align		4
        /*003c*/ 	.byte	0x03, 0x1b
        /*003e*/ 	.short	0x00ff


	//----- nvinfo : EIATTR_NUM_BARRIERS
	.align		4
        /*0040*/ 	.byte	0x02, 0x4c
        /*0042*/ 	.byte	0x01
	.zero		1


	//----- nvinfo : EIATTR_MERCURY_ISA_VERSION
	.align		4
        /*0044*/ 	.byte	0x03, 0x5f
        /*0046*/ 	.short	0x0101


	//----- nvinfo : EIATTR_VRC_CTA_INIT_COUNT
	.align		4
        /*0048*/ 	.byte	0x02, 0x4a
	.zero		1
	.zero		1


	//----- nvinfo : EIATTR_EXIT_INSTR_OFFSETS
	.align		4
        /*004c*/ 	.byte	0x04, 0x1c
        /*004e*/ 	.short	(.L_89 - .L_88)


	//   ....[0]....
.L_88:
        /*0050*/ 	.word	0x000004d0


	//   ....[1]....
        /*0054*/ 	.word	0x00000540


	//----- nvinfo : EIATTR_CBANK_PARAM_SIZE
	.align		4
.L_89:
        /*0058*/ 	.byte	0x03, 0x19
        /*005a*/ 	.short	0x0018


	//----- nvinfo : EIATTR_PARAM_CBANK
	.align		4
        /*005c*/ 	.byte	0x04, 0x0a
        /*005e*/ 	.short	(.L_91 - .L_90)
	.align		4
.L_90:
        /*0060*/ 	.word	index@(.nv.constant0._Z17reduction_kernel0PdPKdl)
        /*0064*/ 	.short	0x0380
        /*0066*/ 	.short	0x0018


	//----- nvinfo : EIATTR_SW_WAR
	.align		4
.L_91:
        /*0068*/ 	.byte	0x04, 0x36
        /*006a*/ 	.short	(.L_93 - .L_92)
.L_92:
        /*006c*/ 	.word	0x00000008
.L_93:


//--------------------- .nv.callgraph             --------------------------
	.section	.nv.callgraph,"",@"SHT_CUDA_CALLGRAPH"
	.align	4
	.sectionentsize	8
	.align		4
        /*0000*/ 	.word	0x00000000
	.align		4
        /*0004*/ 	.word	0xffffffff
	.align		4
        /*0008*/ 	.word	0x00000000
	.align		4
        /*000c*/ 	.word	0xfffffffe
	.align		4
        /*0010*/ 	.word	0x00000000
	.align		4
        /*0014*/ 	.word	0xfffffffd
	.align		4
        /*0018*/ 	.word	0x00000000
	.align		4
        /*001c*/ 	.word	0xfffffffc


//--------------------- .text._Z17reduction_kernel2PdPKdl --------------------------
	.section	.text._Z17reduction_kernel2PdPKdl,"ax",@progbits
	.align	128
        .global         _Z17reduction_kernel2PdPKdl
        .type           _Z17reduction_kernel2PdPKdl,@function
        .size           _Z17reduction_kernel2PdPKdl,(.L_x_4 - _Z17reduction_kernel2PdPKdl)
        .other          _Z17reduction_kernel2PdPKdl,@"STO_CUDA_ENTRY STV_DEFAULT"
_Z17reduction_kernel2PdPKdl:
.text._Z17reduction_kernel2PdPKdl:
[----:B------:R-:W-:Y:S01]  /*0000*/  LDC R1, c[0x0][0x37c] ;  /* 0x0000df00ff017b82 */ /* 0x000fe20000000800 */
[----:B------:R-:W0:Y:S01]  /*0010*/  S2R R0, SR_CTAID.X ;  /* 0x0000000000007919 */ /* 0x000e220000002500 */
[----:B------:R-:W0:Y:S01]  /*0020*/  LDCU UR4, c[0x0][0x360] ;  /* 0x00006c00ff0477ac */ /* 0x000e220008000800 */
[----:B------:R-:W0:Y:S01]  /*0030*/  S2R R3, SR_TID.X ;  /* 0x0000000000037919 */ /* 0x000e220000002100 */
[----:B------:R-:W1:Y:S01]  /*0040*/  LDCU.64 UR6, c[0x0][0x390] ;  /* 0x00007200ff0677ac */ /* 0x000e620008000a00 */
[----:B0-----:R-:W-:-:S05]  /*0050*/  IMAD R2, R0, UR4, R3 ;  /* 0x0000000400027c24 */ /* 0x001fca000f8e0203 */
[----:B-1----:R-:W-:Y:S02]  /*0060*/  ISETP.GE.U32.AND P0, PT, R2, UR6, PT ;  /* 0x0000000602007c0c */ /* 0x002fe4000bf06070 */
[----:B------:R-:W-:-:S04]  /*0070*/  SHF.R.S32.HI R5, RZ, 0x1f, R2 ;  /* 0x0000001fff057819 */ /* 0x000fc80000011402 */
[----:B------:R-:W-:Y:S01]  /*0080*/  ISETP.GE.AND.EX P0, PT, R5, UR7, PT, P0 ;  /* 0x0000000705007c0c */ /* 0x000fe2000bf06300 */
[----:B------:R-:W0:-:S12]  /*0090*/  LDCU.64 UR6, c[0x0][0x358] ;  /* 0x00006b00ff0677ac */ /* 0x000e180008000a00 */
[----:B------:R-:W1:Y:S02]  /*00a0*/  @!P0 LDC.64 R6, c[0x0][0x388] ;  /* 0x0000e200ff068b82 */ /* 0x000e640000000a00 */
[----:B-1----:R-:W-:-:S04]  /*00b0*/  @!P0 LEA R4, P1, R2, R6, 0x3 ;  /* 0x0000000602048211 */ /* 0x002fc800078218ff */
[----:B------:R-:W-:-:S06]  /*00c0*/  @!P0 LEA.HI.X R5, R2, R7, R5, 0x3, P1 ;  /* 0x0000000702058211 */ /* 0x000fcc00008f1c05 */
[----:B0-----:R-:W2:Y:S01]  /*00d0*/  @!P0 LDG.E.64 R4, desc[UR6][R4.64] ;  /* 0x0000000604048981 */ /* 0x001ea2000c1e1b00 */
[----:B------:R-:W0:Y:S01]  /*00e0*/  S2UR UR5, SR_CgaCtaId ;  /* 0x00000000000579c3 */ /* 0x000e220000008800 */
[----:B------:R-:W-:Y:S01]  /*00f0*/  UMOV UR4, 0x400 ;  /* 0x0000040000047882 */ /* 0x000fe20000000000 */
[----:B------:R-:W-:Y:S01]  /*0100*/  ISETP.GT.U32.AND P1, PT, R3, 0x1ff, PT ;  /* 0x000001ff0300780c */ /* 0x000fe20003f24070 */
[----:B0-----:R-:W-:-:S06]  /*0110*/  ULEA UR4, UR5, UR4, 0x18 ;  /* 0x0000000405047291 */ /* 0x001fcc000f8ec0ff */
[----:B------:R-:W-:-:S05]  /*0120*/  LEA R2, R3, UR4, 0x3 ;  /* 0x0000000403027c11 */ /* 0x000fca000f8e18ff */
[----:B--2---:R-:W-:Y:S04]  /*0130*/  @!P0 STS.64 [R2], R4 ;  /* 0x0000000402008388 */ /* 0x004fe80000000a00 */
[----:B------:R-:W-:Y:S01]  /*0140*/  @P0 STS.64 [R2], RZ ;  /* 0x000000ff02000388 */ /* 0x000fe20000000a00 */
[----:B------:R-:W-:Y:S01]  /*0150*/  BAR.SYNC.DEFER_BLOCKING 0x0 ;  /* 0x0000000000007b1d */ /* 0x000fe20000010000 */
[----:B------:R-:W-:-:S05]  /*0160*/  ISETP.GT.U32.AND P0, PT, R3, 0xff, PT ;  /* 0x000000ff0300780c */ /* 0x000fca0003f04070 */
[----:B------:R-:W-:Y:S04]  /*0170*/  @!P1 LDS.64 R6, [R2+0x1000] ;  /* 0x0010000002069984 */ /* 0x000fe80000000a00 */
[----:B------:R-:W0:Y:S02]  /*0180*/  @!P1 LDS.64 R8, [R2] ;  /* 0x0000000002089984 */ /* 0x000e240000000a00 */
[----:B0-----:R-:W-:-:S07]  /*0190*/  @!P1 DADD R6, R6, R8 ;  /* 0x0000000006069229 */ /* 0x001fce0000000008 */
[----:B------:R-:W-:Y:S01]  /*01a0*/  @!P1 STS.64 [R2], R6 ;  /* 0x0000000602009388 */ /* 0x000fe20000000a00 */
        /* <DEDUP_REMOVED lines=17> */
[----:B------:R0:W-:Y:S01]  /*02c0*/  @!P0 STS.64 [R2], R6 ;  /* 0x0000000602008388 */ /* 0x0001e20000000a00 */
[----:B------:R-:W-:Y:S06]  /*02d0*/  BAR.SYNC.DEFER_BLOCKING 0x0 ;  /* 0x0000000000007b1d */ /* 0x000fec0000010000 */
[----:B------:R-:W-:Y:S05]  /*02e0*/  @P1 EXIT ;  /* 0x000000000000194d */ /* 0x000fea0003800000 */
[----:B------:R-:W-:Y:S01]  /*02f0*/  LDS.64 R4, [R2+0x100] ;  /* 0x0001000002047984 */ /* 0x000fe20000000a00 */
[----:B------:R-:W-:-:S03]  /*0300*/  ISETP.NE.AND P0, PT, R3, RZ, PT ;  /* 0x000000ff0300720c */ /* 0x000fc60003f05270 */
[----:B0-----:R-:W0:Y:S02]  /*0310*/  LDS.64 R6, [R2] ;  /* 0x0000000002067984 */ /* 0x001e240000000a00 */
[----:B0-----:R-:W-:-:S07]  /*0320*/  DADD R4, R4, R6 ;  /* 0x0000000004047229 */ /* 0x001fce0000000006 */
[----:B------:R-:W-:Y:S01]  /*0330*/  STS.64 [R2], R4 ;  /* 0x0000000402007388 */ /* 0x000fe20000000a00 */
[----:B------:R-:W-:-:S03]  /*0340*/  NOP ;  /* 0x0000000000007918 */ /* 0x000fc60000000000 */
[----:B------:R-:W-:Y:S04]  /*0350*/  LDS.64 R6, [R2+0x80] ;  /* 0x0000800002067984 */ /* 0x000fe80000000a00 */
[----:B------:R-:W0:Y:S02]  /*0360*/  LDS.64 R8, [R2] ;  /* 0x0000000002087984 */ /* 0x000e240000000a00 */
        /* <DEDUP_REMOVED lines=16> */
[----:B------:R0:W-:Y:S01]  /*0470*/  STS.64 [R2], R6 ;  /* 0x0000000602007388 */ /* 0x0001e20000000a00 */
[----:B------:R-:W-:Y:S01]  /*0480*/  NOP ;  /* 0x0000000000007918 */ /* 0x000fe20000000000 */
[----:B------:R-:W-:Y:S05]  /*0490*/  @P0 EXIT ;  /* 0x000000000000094d */ /* 0x000fea0003800000 */
[----:B0-----:R-:W0:Y:S01]  /*04a0*/  LDS.128 R4, [UR4] ;  /* 0x00000004ff047984 */ /* 0x001e220008000c00 */
[----:B------:R-:W1:Y:S02]  /*04b0*/  LDC.64 R2, c[0x0][0x380] ;  /* 0x0000e000ff027b82 */ /* 0x000e640000000a00 */
[----:B-1----:R-:W-:Y:S01]  /*04c0*/  IMAD.WIDE.U32 R2, R0, 0x8, R2 ;  /* 0x0000000800027825 */ /* 0x002fe200078e0002 */
[----:B0-----:R-:W-:-:S07]  /*04d0*/  DADD R4, R4, R6 ;  /* 0x0000000004047229 */ /* 0x001fce0000000006 */
[----:B------:R-:W-:Y:S01]  /*04e0*/  STG.E.64 desc[UR6][R2.64], R4 ;  /* 0x0000000402007986 */ /* 0x000fe2000c101b06 */
[----:B------:R-:W-:Y:S05]  /*04f0*/  EXIT ;  /* 0x000000000000794d */ /* 0x000fea0003800000 */
.L_x_0:
[----:B------:R-:W-:-:S00]  /*0500*/  BRA `(.L_x_0) ;  /* 0xfffffffc00fc7947 */ /* 0x000fc0000383ffff */
[----:B------:R-:W-:-:S00]  /*0510*/  NOP ;  /* 0x0000000000007918 */ /* 0x000fc00000000000 */
        /* <DEDUP_REMOVED lines=14> */
.L_x_4:


//--------------------- .text._Z17innerprod_kernel2PdPKdS1_l --------------------------
	.section	.text._Z17innerprod_kernel2PdPKdS1_l,"ax",@progbits
	.align	128
        .global         _Z17innerprod_kernel2PdPKdS1_l
        .type           _Z17innerprod_kernel2PdPKdS1_l,@function
        .size           _Z17innerprod_kernel2PdPKdS1_l,(.L_x_5 - _Z17innerprod_kernel2PdPKdS1_l)
        .other          _Z17innerprod_kernel2PdPKdS1_l,@"STO_CUDA_ENTRY STV_DEFAULT"
_Z17innerprod_kernel2PdPKdS1_l:
.text._Z17innerprod_kernel2PdPKdS1_l:
        /* <DEDUP_REMOVED lines=10> */
[----:B------:R-:W1:Y:S01]  /*00a0*/  @!P0 LDC.64 R8, c[0x0][0x388] ;  /* 0x0000e200ff088b82 */ /* 0x000e620000000a00 */
[C---:B------:R-:W-:Y:S01]  /*00b0*/  @!P0 IMAD.SHL.U32 R11, R2.reuse, 0x8, RZ ;  /* 0x00000008020b8824 */ /* 0x040fe200078e00ff */
[----:B------:R-:W-:-:S06]  /*00c0*/  @!P0 SHF.L.U64.HI R2, R2, 0x3, R5 ;  /* 0x0000000302028819 */ /* 0x000fcc0000010205 */
[----:B------:R-:W2:Y:S01]  /*00d0*/  @!P0 LDC.64 R6, c[0x0][0x390] ;  /* 0x0000e400ff068b82 */ /* 0x000ea20000000a00 */
[----:B-1----:R-:W-:-:S05]  /*00e0*/  @!P0 IADD3 R8, P1, PT, R11, R8, RZ ;  /* 0x000000080b088210 */ /* 0x002fca0007f3e0ff */
[----:B------:R-:W-:Y:S01]  /*00f0*/  @!P0 IMAD.X R9, R2, 0x1, R9, P1 ;  /* 0x0000000102098824 */ /* 0x000fe200008e0609 */
[----:B--2---:R-:W-:-:S04]  /*0100*/  @!P0 IADD3 R10, P2, PT, R11, R6, RZ ;  /* 0x000000060b0a8210 */ /* 0x004fc80007f5e0ff */
[----:B0-----:R-:W2:Y:S01]  /*0110*/  @!P0 LDG.E.64 R4, desc[UR6][R8.64] ;  /* 0x0000000608048981 */ /* 0x001ea2000c1e1b00 */
[----:B------:R-:W-:-:S05]  /*0120*/  @!P0 IMAD.X R11, R2, 0x1, R7, P2 ;  /* 0x00000001020b8824 */ /* 0x000fca00010e0607 */
[----:B------:R-:W2:Y:S01]  /*0130*/  @!P0 LDG.E.64 R6, desc[UR6][R10.64] ;  /* 0x000000060a068981 */ /* 0x000ea2000c1e1b00 */
[----:B------:R-:W0:Y:S01]  /*0140*/  S2UR UR5, SR_CgaCtaId ;  /* 0x00000000000579c3 */ /* 0x000e220000008800 */
[----:B------:R-:W-:Y:S02]  /*0150*/  UMOV UR4, 0x400 ;  /* 0x0000040000047882 */ /* 0x000fe40000000000 */
[----:B0-----:R-:W-:-:S06]  /*0160*/  ULEA UR4, UR5, UR4, 0x18 ;  /* 0x0000000405047291 */ /* 0x001fcc000f8ec0ff */
[C---:B------:R-:W-:Y:S02]  /*0170*/  LEA R2, R3.reuse, UR4, 0x3 ;  /* 0x0000000403027c11 */ /* 0x040fe4000f8e18ff */
[----:B------:R-:W-:Y:S01]  /*0180*/  ISETP.GT.U32.AND P1, PT, R3, 0x1ff, PT ;  /* 0x000001ff0300780c */ /* 0x000fe20003f24070 */
[----:B--2---:R-:W-:-:S07]  /*0190*/  @!P0 DMUL R4, R4, R6 ;  /* 0x0000000604048228 */ /* 0x004fce0000000000 */
[----:B------:R-:W-:Y:S04]  /*01a0*/  @!P0 STS.64 [R2], R4 ;  /* 0x0000000402008388 */ /* 0x000fe80000000a00 */
[----:B------:R-:W-:Y:S01]  /*01b0*/  @P0 STS.64 [R2], RZ ;  /* 0x000000ff02000388 */ /* 0x000fe20000000a00 */
[----:B------:R-:W-:Y:S06]  /*01c0*/  BAR.SYNC.DEFER_BLOCKING 0x0 ;  /* 0x0000000000007b1d */ /* 0x000fec0000010000 */
[----:B------:R-:W-:Y:S04]  /*01d0*/  @!P1 LDS.64 R6, [R2+0x1000] ;  /* 0x0010000002069984 */ /* 0x000fe80000000a00 */
[----:B------:R-:W0:Y:S01]  /*01e0*/  @!P1 LDS.64 R8, [R2] ;  /* 0x0000000002089984 */ /* 0x000e220000000a00 */
[----:B------:R-:W-:Y:S01]  /*01f0*/  ISETP.GT.U32.AND P0, PT, R3, 0xff, PT ;  /* 0x000000ff0300780c */ /* 0x000fe20003f04070 */
[----:B0-----:R-:W-:-:S07]  /*0200*/  @!P1 DADD R6, R6, R8 ;  /* 0x0000000006069229 */ /* 0x001fce0000000008 */
[----:B------:R-:W-:Y:S01]  /*0210*/  @!P1 STS.64 [R2], R6 ;  /* 0x0000000602009388 */ /* 0x000fe20000000a00 */
        /* <DEDUP_REMOVED lines=53> */
.L_x_1:
        /* <DEDUP_REMOVED lines=9> */
.L_x_5:


//--------------------- .text._Z17reduction_kernel1PdPKdl --------------------------
	.section	.text._Z17reduction_kernel1PdPKdl,"ax",@progbits
	.align	128
        .global         _Z17reduction_kernel1PdPKdl
        .type           _Z17reduction_kernel1PdPKdl,@function
        .size           _Z17reduction_kernel1PdPKdl,(.L_x_6 - _Z17reduction_kernel1PdPKdl)
        .other          _Z17reduction_kernel1PdPKdl,@"STO_CUDA_ENTRY STV_DEFAULT"
_Z17reduction_kernel1PdPKdl:
.text._Z17reduction_kernel1PdPKdl:
        /* <DEDUP_REMOVED lines=18> */
[----:B------:R-:W-:-:S06]  /*0120*/  LEA R2, R3, UR4, 0x3 ;  /* 0x0000000403027c11 */ /* 0x000fcc000f8e18ff */
[C---:B------:R-:W-:Y:S01]  /*0130*/  @!P1 IMAD R13, R3.reuse, 0x8, R2 ;  /* 0x00000008030d9824 */ /* 0x040fe200078e0202 */
[----:B--2---:R-:W-:Y:S04]  /*0140*/  @!P0 STS.64 [R2], R4 ;  /* 0x0000000402008388 */ /* 0x004fe80000000a00 */
[----:B------:R-:W-:Y:S01]  /*0150*/  @P0 STS.64 [R2], RZ ;  /* 0x000000ff02000388 */ /* 0x000fe20000000a00 */
[----:B------:R-:W-:Y:S01]  /*0160*/  BAR.SYNC.DEFER_BLOCKING 0x0 ;  /* 0x0000000000007b1d */ /* 0x000fe20000010000 */
[----:B------:R-:W-:-:S13]  /*0170*/  ISETP.GT.U32.AND P0, PT, R3, 0xff, PT ;  /* 0x000000ff0300780c */ /* 0x000fda0003f04070 */
[----:B------:R-:W-:Y:S01]  /*0180*/  @!P0 IMAD R15, R3, 0x18, R2 ;  /* 0x00000018030f8824 */ /* 0x000fe200078e0202 */
[----:B------:R-:W-:Y:S04]  /*0190*/  @!P1 LDS.64 R6, [R13+0x8] ;  /* 0x000008000d069984 */ /* 0x000fe80000000a00 */
[----:B------:R-:W0:Y:S02]  /*01a0*/  @!P1 LDS.64 R8, [R13] ;  /* 0x000000000d089984 */ /* 0x000e240000000a00 */
[----:B0-----:R-:W-:-:S07]  /*01b0*/  @!P1 DADD R6, R6, R8 ;  /* 0x0000000006069229 */ /* 0x001fce0000000008 */
[----:B------:R-:W-:Y:S01]  /*01c0*/  @!P1 STS.64 [R13], R6 ;  /* 0x000000060d009388 */ /* 0x000fe20000000a00 */
        /* <DEDUP_REMOVED lines=28> */
[----:B------:R-:W-:-:S03]  /*0390*/  NOP ;  /* 0x0000000000007918 */ /* 0x000fc60000000000 */
[----:B------:R-:W-:Y:S01]  /*03a0*/  @!P0 LDS.64 R8, [R17+0x100] ;  /* 0x0001000011088984 */ /* 0x000fe20000000a00 */
[----:B------:R-:W-:-:S03]  /*03b0*/  ISETP.GT.U32.AND P1, PT, R3, 0x7, PT ;  /* 0x000000070300780c */ /* 0x000fc60003f24070 */
[----:B------:R-:W0:Y:S10]  /*03c0*/  @!P0 LDS.64 R10, [R17] ;  /* 0x00000000110a8984 */ /* 0x000e340000000a00 */
[----:B------:R-:W-:Y:S01]  /*03d0*/  @!P1 IMAD R13, R3, 0x3f8, R2 ;  /* 0x000003f8030d9824 */ /* 0x000fe200078e0202 */
        /* <DEDUP_REMOVED lines=18> */
[----:B------:R-:W-:-:S03]  /*0500*/  ISETP.NE.AND P0, PT, R3, RZ, PT ;  /* 0x000000ff0300720c */ /* 0x000fc60003f05270 */
[----:B------:R-:W0:Y:S02]  /*0510*/  @!P1 LDS.64 R10, [R17] ;  /* 0x00000000110a9984 */ /* 0x000e240000000a00 */
[----:B0-----:R-:W-:-:S07]  /*0520*/  @!P1 DADD R8, R8, R10 ;  /* 0x0000000008089229 */ /* 0x001fce000000000a */
[----:B------:R0:W-:Y:S01]  /*0530*/  @!P1 STS.64 [R17], R8 ;  /* 0x0000000811009388 */ /* 0x0001e20000000a00 */
[----:B------:R-:W-:Y:S01]  /*0540*/  NOP ;  /* 0x0000000000007918 */ /* 0x000fe20000000000 */
[----:B------:R-:W-:Y:S05]  /*0550*/  @P0 EXIT ;  /* 0x000000000000094d */ /* 0x000fea0003800000 */
[----:B------:R-:W-:Y:S01]  /*0560*/  LDS.64 R2, [UR4] ;  /* 0x00000004ff027984 */ /* 0x000fe20008000a00 */
[----:B------:R-:W1:Y:S03]  /*0570*/  LDC.64 R6, c[0x0][0x380] ;  /* 0x0000e000ff067b82 */ /* 0x000e660000000a00 */
[----:B------:R-:W2:Y:S02]  /*0580*/  LDS.64 R4, [UR4+0x1000] ;  /* 0x00100004ff047984 */ /* 0x000ea40008000a00 */
[----:B--2---:R-:W-:Y:S01]  /*0590*/  DADD R2, R2, R4 ;  /* 0x0000000002027229 */ /* 0x004fe20000000004 */
[----:B-1----:R-:W-:-:S06]  /*05a0*/  IMAD.WIDE.U32 R4, R0, 0x8, R6 ;  /* 0x0000000800047825 */ /* 0x002fcc00078e0006 */
[----:B------:R-:W-:Y:S01]  /*05b0*/  STG.E.64 desc[UR6][R4.64], R2 ;  /* 0x0000000204007986 */ /* 0x000fe2000c101b06 */
[----:B------:R-:W-:Y:S05]  /*05c0*/  EXIT ;  /* 0x000000000000794d */ /* 0x000fea0003800000 */
.L_x_2:
        /* <DEDUP_REMOVED lines=11> */
.L_x_6:


//--------------------- .text._Z17reduction_kernel0PdPKdl --------------------------
	.section	.text._Z17reduction_kernel0PdPKdl,"ax",@progbits
	.align	128
        .global         _Z17reduction_kernel0PdPKdl
        .type           _Z17reduction_kernel0PdPKdl,@function
        .size           _Z17reduction_kernel0PdPKdl,(.L_x_7 - _Z17reduction_kernel0PdPKdl)
        .other          _Z17reduction_kernel0PdPKdl,@"STO_CUDA_ENTRY STV_DEFAULT"
_Z17reduction_kernel0PdPKdl:
.text._Z17reduction_kernel0PdPKdl:
        /* <DEDUP_REMOVED lines=16> */
[----:B------:R-:W-:-:S04]  /*0100*/  LOP3.LUT R2, R3, 0x1, RZ, 0xc0, !PT ;  /* 0x0000000103027812 */ /* 0x000fc800078ec0ff */
[----:B------:R-:W-:Y:S01]  /*0110*/  ISETP.NE.U32.AND P1, PT, R2, 0x1, PT ;  /* 0x000000010200780c */ /* 0x000fe20003f25070 */
[----:B0-----:R-:W-:-:S06]  /*0120*/  ULEA UR4, UR5, UR4, 0x18 ;  /* 0x0000000405047291 */ /* 0x001fcc000f8ec0ff */
[----:B------:R-:W-:-:S05]  /*0130*/  LEA R2, R3, UR4, 0x3 ;  /* 0x0000000403027c11 */ /* 0x000fca000f8e18ff */
[----:B--2---:R-:W-:Y:S04]  /*0140*/  @!P0 STS.64 [R2], R4 ;  /* 0x0000000402008388 */ /* 0x004fe80000000a00 */
[----:B------:R-:W-:Y:S01]  /*0150*/  @P0 STS.64 [R2], RZ ;  /* 0x000000ff02000388 */ /* 0x000fe20000000a00 */
[----:B------:R-:W-:Y:S01]  /*0160*/  BAR.SYNC.DEFER_BLOCKING 0x0 ;  /* 0x0000000000007b1d */ /* 0x000fe20000010000 */
[----:B------:R-:W-:-:S05]  /*0170*/  LOP3.LUT P0, RZ, R3, 0x3, RZ, 0xc0, !PT ;  /* 0x0000000303ff7812 */ /* 0x000fca000780c0ff */
[----:B------:R-:W-:Y:S04]  /*0180*/  @P1 LDS.64 R6, [R2+0x8] ;  /* 0x0000080002061984 */ /* 0x000fe80000000a00 */
[----:B------:R-:W0:Y:S02]  /*0190*/  @P1 LDS.64 R8, [R2] ;  /* 0x0000000002081984 */ /* 0x000e240000000a00 */
[----:B0-----:R-:W-:-:S07]  /*01a0*/  @P1 DADD R6, R6, R8 ;  /* 0x0000000006061229 */ /* 0x001fce0000000008 */
[----:B------:R-:W-:Y:S01]  /*01b0*/  @P1 STS.64 [R2], R6 ;  /* 0x0000000602001388 */ /* 0x000fe20000000a00 */
[----:B------:R-:W-:Y:S01]  /*01c0*/  BAR.SYNC.DEFER_BLOCKING 0x0 ;  /* 0x0000000000007b1d */ /* 0x000fe20000010000 */
[----:B------:R-:W-:-:S05]  /*01d0*/  LOP3.LUT P1, RZ, R3, 0x7, RZ, 0xc0, !PT ;  /* 0x0000000703ff7812 */ /* 0x000fca000782c0ff */
[----:B------:R-:W-:Y:S04]  /*01e0*/  @!P0 LDS.64 R8, [R2+0x10] ;  /* 0x0000100002088984 */ /* 0x000fe80000000a00 */
[----:B------:R-:W0:Y:S02]  /*01f0*/  @!P0 LDS.64 R10, [R2] ;  /* 0x00000000020a8984 */ /* 0x000e240000000a00 */
[----:B0-----:R-:W-:-:S07]  /*0200*/  @!P0 DADD R8, R8, R10 ;  /* 0x0000000008088229 */ /* 0x001fce000000000a */
[----:B------:R-:W-:Y:S01]  /*0210*/  @!P0 STS.64 [R2], R8 ;  /* 0x0000000802008388 */ /* 0x000fe20000000a00 */
        /* <DEDUP_REMOVED lines=37> */
[----:B------:R-:W-:-:S05]  /*0470*/  ISETP.NE.AND P0, PT, R3, RZ, PT ;  /* 0x000000ff0300720c */ /* 0x000fca0003f05270 */
[----:B------:R-:W-:Y:S04]  /*0480*/  @!P1 LDS.64 R4, [R2+0x800] ;  /* 0x0008000002049984 */ /* 0x000fe80000000a00 */
[----:B------:R-:W0:Y:S02]  /*0490*/  @!P1 LDS.64 R10, [R2] ;  /* 0x00000000020a9984 */ /* 0x000e240000000a00 */
[----:B0-----:R-:W-:-:S07]  /*04a0*/  @!P1 DADD R4, R4, R10 ;  /* 0x0000000004049229 */ /* 0x001fce000000000a */
[----:B------:R0:W-:Y:S01]  /*04b0*/  @!P1 STS.64 [R2], R4 ;  /* 0x0000000402009388 */ /* 0x0001e20000000a00 */
[----:B------:R-:W-:Y:S06]  /*04c0*/  BAR.SYNC.DEFER_BLOCKING 0x0 ;  /* 0x0000000000007b1d */ /* 0x000fec0000010000 */
[----:B------:R-:W-:Y:S05]  /*04d0*/  @P0 EXIT ;  /* 0x000000000000094d */ /* 0x000fea0003800000 */
[----:B0-----:R-:W-:Y:S01]  /*04e0*/  LDS.64 R2, [UR4] ;  /* 0x00000004ff027984 */ /* 0x001fe20008000a00 */
[----:B------:R-:W0:Y:S03]  /*04f0*/  LDC.64 R6, c[0x0][0x380] ;  /* 0x0000e000ff067b82 */ /* 0x000e260000000a00 */
[----:B------:R-:W1:Y:S02]  /*0500*/  LDS.64 R4, [UR4+0x1000] ;  /* 0x00100004ff047984 */ /* 0x000e640008000a00 */
[----:B-1----:R-:W-:Y:S01]  /*0510*/  DADD R2, R2, R4 ;  /* 0x0000000002027229 */ /* 0x002fe20000000004 */
[----:B0-----:R-:W-:-:S06]  /*0520*/  IMAD.WIDE.U32 R4, R0, 0x8, R6 ;  /* 0x0000000800047825 */ /* 0x001fcc00078e0006 */
[----:B------:R-:W-:Y:S01]  /*0530*/  STG.E.64 desc[UR6][R4.64], R2 ;  /* 0x0000000204007986 */ /* 0x000fe2000c101b06 */
[----:B------:R-:W-:Y:S05]  /*0540*/  EXIT ;  /* 0x000000000000794d */ /* 0x000fea0003800000 */
.L_x_3:
        /* <DEDUP_REMOVED lines=11> */
.L_x_7:


//--------------------- .nv.shared._Z17reduction_kernel2PdPKdl --------------------------
	.section	.nv.shared._Z17reduction_kernel2PdPKdl,"aw",@nobits
	.sectionflags	@""
	.align	8
.nv.shared._Z17reduction_kernel2PdPKdl:
	.zero		9216


//--------------------- .nv.shared.reserved.0     --------------------------
	.section	.nv.shared.reserved.0,"aw",@nobits
	.weak		__nv_reservedSMEM_offset_0_alias
	.size		__nv_reservedSMEM_offset_0_alias, 0, 64
	.other		__nv_reservedSMEM_offset_0_alias,@"STO_CUDA_RESERVED_SHARED STV_DEFAULT"
__nv_reservedSMEM_offset_0_alias:
	.zero		0
	.zero		64


//--------------------- .nv.shared._Z17innerprod_kernel2PdPKdS1_l --------------------------
	.section	.nv.shared._Z17innerprod_kernel2PdPKdS1_l,"aw",@nobits
	.sectionflags	@""
	.align	8
.nv.shared._Z17innerprod_kernel2PdPKdS1_l:
	.zero		9216


//--------------------- .nv.shared._Z17reduction_kernel1PdPKdl --------------------------
	.section	.nv.shared._Z17reduction_kernel1PdPKdl,"aw",@nobits
	.sectionflags	@""
	.align	8
.nv.shared._Z17reduction_kernel1PdPKdl:
	.zero		9216


//--------------------- .nv.shared._Z17reduction_kernel0PdPKdl --------------------------
	.section	.nv.shared._Z17reduction_kernel0PdPKdl,"aw",@nobits
	.sectionflags	@""
	.align	8
.nv.shared._Z17reduction_kernel0PdPKdl:
	.zero		9216


//--------------------- .nv.constant0._Z17reduction_kernel2PdPKdl --------------------------
	.section	.nv.constant0._Z17reduction_kernel2PdPKdl,"a",@progbits
	.sectionflags	@""
	.align	4
.nv.constant0._Z17reduction_kernel2PdPKdl:
	.zero		920


//--------------------- .nv.constant0._Z17innerprod_kernel2PdPKdS1_l --------------------------
	.section	.nv.constant0._Z17innerprod_kernel2PdPKdS1_l,"a",@progbits
	.sectionflags	@""
	.align	4
.nv.constant0._Z17innerprod_kernel2PdPKdS1_l:
	.zero		928


//--------------------- .nv.constant0._Z17reduction_kernel1PdPKdl --------------------------
	.section	.nv.constant0._Z17reduction_kernel1PdPKdl,"a",@progbits
	.sectionflags	@""
	.align	4
.nv.constant0._Z17reduction_kernel1PdPKdl:
	.zero		920


//--------------------- .nv.constant0._Z17reduction_kernel0PdPKdl --------------------------
	.section	.nv.constant0._Z17reduction_kernel0PdPKdl,"a",@progbits
	.sectionflags	@""
	.align	4
.nv.constant0._Z17reduction_kernel0PdPKdl:
	.zero		920


//--------------------- SYMBOLS --------------------------

	.type		.nv.reservedSmem.offset0,@object
	.size		.nv.reservedSmem.offset0,0x4
	.type		.nv.reservedSmem.cap,@object
	.size		.nv.reservedSmem.cap,0x4
